//
// Generated by NVIDIA NVVM Compiler
//
// Compiler Build ID: CL-36424714
// Cuda compilation tools, release 13.0, V13.0.88
// Based on NVVM 20.0.0
//

.version 9.0
.target sm_100
.address_size 64

	// .globl	_Z13reverse_arrayPfi

.visible .entry _Z13reverse_arrayPfi(
	.param .u64 .ptr .align 1 _Z13reverse_arrayPfi_param_0,
	.param .u32 _Z13reverse_arrayPfi_param_1
)
{
	.reg .pred 	%p<2>;
	.reg .b32 	%r<12>;
	.reg .b32 	%f<3>;
	.reg .b64 	%rd<7>;

	ld.param.u64 	%rd1, [_Z13reverse_arrayPfi_param_0];
	ld.param.u32 	%r2, [_Z13reverse_arrayPfi_param_1];
	mov.u32 	%r3, %ctaid.x;
	mov.u32 	%r4, %ntid.x;
	mov.u32 	%r5, %tid.x;
	mad.lo.s32 	%r1, %r3, %r4, %r5;
	add.s32 	%r6, %r2, 1;
	shr.u32 	%r7, %r6, 31;
	add.s32 	%r8, %r6, %r7;
	shr.s32 	%r9, %r8, 1;
	setp.ge.s32 	%p1, %r1, %r9;
	@%p1 bra 	$L__BB0_2;
	cvta.to.global.u64 	%rd2, %rd1;
	mul.wide.s32 	%rd3, %r1, 4;
	add.s64 	%rd4, %rd2, %rd3;
	ld.global.f32 	%f1, [%rd4];
	not.b32 	%r10, %r1;
	add.s32 	%r11, %r2, %r10;
	mul.wide.s32 	%rd5, %r11, 4;
	add.s64 	%rd6, %rd2, %rd5;
	ld.global.f32 	%f2, [%rd6];
	st.global.f32 	[%rd4], %f2;
	st.global.f32 	[%rd6], %f1;
$L__BB0_2:
	ret;

}


// ===== COMPILED SASS (sm_100) =====

	.target	sm_100

	.elftype	@"ET_EXEC"


//--------------------- .note.nv.tkinfo           --------------------------
	.section	.note.nv.tkinfo,"",@"SHT_NOTE"
	.sectionflags	@"SHF_NOTE_NV_TKINFO"
	.tkinfo
        /*0018*/ 	.word	0x00000002
        /*0030*/ 	.string	""
        /*0030*/ 	.string	"ptxas"
        /*0030*/ 	.string	"Cuda compilation tools, release 13.0, V13.0.88"
        /*0030*/ 	.string	"Build cuda_13.0.r13.0/compiler.36424714_0"
        /*0030*/ 	.string	"-arch sm_100 -m 64 "



//--------------------- .note.nv.cuinfo           --------------------------
	.section	.note.nv.cuinfo,"",@"SHT_NOTE"
	.sectionflags	@"SHF_NOTE_NV_CUINFO"
        /*0018*/ 	.short	0x0002
        /*001a*/ 	.short	0x0064
        /*001c*/ 	.short	0x0082
	.zero		2


//--------------------- .nv.info                  --------------------------
	.section	.nv.info,"",@"SHT_CUDA_INFO"
	.align	4


	//----- nvinfo : EIATTR_REGCOUNT
	.align		4
        /*0000*/ 	.byte	0x04, 0x2f
        /*0002*/ 	.short	(.L_1 - .L_0)
	.align		4
.L_0:
        /*0004*/ 	.word	index@(_Z13reverse_arrayPfi)
        /*0008*/ 	.word	0x0000000c


	//----- nvinfo : EIATTR_FRAME_SIZE
	.align		4
.L_1:
        /*000c*/ 	.byte	0x04, 0x11
        /*000e*/ 	.short	(.L_3 - .L_2)
	.align		4
.L_2:
        /*0010*/ 	.word	index@(_Z13reverse_arrayPfi)
        /*0014*/ 	.word	0x00000000


	//----- nvinfo : EIATTR_MIN_STACK_SIZE
	.align		4
.L_3:
        /*0018*/ 	.byte	0x04, 0x12
        /*001a*/ 	.short	(.L_5 - .L_4)
	.align		4
.L_4:
        /*001c*/ 	.word	index@(_Z13reverse_arrayPfi)
        /*0020*/ 	.word	0x00000000
.L_5:


//--------------------- .nv.compat                --------------------------
	.section	.nv.compat,"",@"SHT_CUDA_COMPAT_INFO"
	.align	4
        /*0000*/ 	.byte	0x02, 0x09, 0x00, 0x00, 0x02, 0x02, 0x01, 0x00, 0x02, 0x05, 0x05, 0x00, 0x03, 0x07, 0x01, 0x01
        /*0010*/ 	.byte	0x02, 0x03, 0x00, 0x00, 0x02, 0x06, 0x01, 0x00, 0x04, 0x0b, 0x08, 0x00, 0x09, 0x00, 0x00, 0x00
        /*0020*/ 	.byte	0x00, 0x00, 0x00, 0x00


//--------------------- .nv.info._Z13reverse_arrayPfi --------------------------
	.section	.nv.info._Z13reverse_arrayPfi,"",@"SHT_CUDA_INFO"
	.sectionflags	@""
	.align	4


	//----- nvinfo : EIATTR_CUDA_API_VERSION
	.align		4
        /*0000*/ 	.byte	0x04, 0x37
        /*0002*/ 	.short	(.L_7 - .L_6)
.L_6:
        /*0004*/ 	.word	0x00000082


	//----- nvinfo : EIATTR_KPARAM_INFO
	.align		4
.L_7:
        /*0008*/ 	.byte	0x04, 0x17
        /*000a*/ 	.short	(.L_9 - .L_8)
.L_8:
        /*000c*/ 	.word	0x00000000
        /*0010*/ 	.short	0x0001
        /*0012*/ 	.short	0x0008
        /*0014*/ 	.byte	0x00, 0xf0, 0x11, 0x00


	//----- nvinfo : EIATTR_KPARAM_INFO
	.align		4
.L_9:
        /*0018*/ 	.byte	0x04, 0x17
        /*001a*/ 	.short	(.L_11 - .L_10)
.L_10:
        /*001c*/ 	.word	0x00000000
        /*0020*/ 	.short	0x0000
        /*0022*/ 	.short	0x0000
        /*0024*/ 	.byte	0x00, 0xf5, 0x21, 0x00


	//----- nvinfo : EIATTR_SPARSE_MMA_MASK
	.align		4
.L_11:
        /*0028*/ 	.byte	0x03, 0x50
        /*002a*/ 	.short	0x0000


	//----- nvinfo : EIATTR_MAXREG_COUNT
	.align		4
        /*002c*/ 	.byte	0x03, 0x1b
        /*002e*/ 	.short	0x00ff


	//----- nvinfo : EIATTR_MERCURY_ISA_VERSION
	.align		4
        /*0030*/ 	.byte	0x03, 0x5f
        /*0032*/ 	.short	0x0101


	//----- nvinfo : EIATTR_VRC_CTA_INIT_COUNT
	.align		4
        /*0034*/ 	.byte	0x02, 0x4a
	.zero		1
	.zero		1


	//----- nvinfo : EIATTR_EXIT_INSTR_OFFSETS
	.align		4
        /*0038*/ 	.byte	0x04, 0x1c
        /*003a*/ 	.short	(.L_13 - .L_12)


	//   ....[0]....
.L_12:
        /*003c*/ 	.word	0x000000a0


	//   ....[1]....
        /*0040*/ 	.word	0x00000150


	//----- nvinfo : EIATTR_CBANK_PARAM_SIZE
	.align		4
.L_13:
        /*0044*/ 	.byte	0x03, 0x19
        /*0046*/ 	.short	0x000c


	//----- nvinfo : EIATTR_PARAM_CBANK
	.align		4
        /*0048*/ 	.byte	0x04, 0x0a
        /*004a*/ 	.short	(.L_15 - .L_14)
	.align		4
.L_14:
        /*004c*/ 	.word	index@(.nv.constant0._Z13reverse_arrayPfi)
        /*0050*/ 	.short	0x0380
        /*0052*/ 	.short	0x000c


	//----- nvinfo : EIATTR_SW_WAR
	.align		4
.L_15:
        /*0054*/ 	.byte	0x04, 0x36
        /*0056*/ 	.short	(.L_17 - .L_16)
.L_16:
        /*0058*/ 	.word	0x00000008
.L_17:


//--------------------- .nv.callgraph             --------------------------
	.section	.nv.callgraph,"",@"SHT_CUDA_CALLGRAPH"
	.align	4
	.sectionentsize	8
	.align		4
        /*0000*/ 	.word	0x00000000
	.align		4
        /*0004*/ 	.word	0xffffffff
	.align		4
        /*0008*/ 	.word	0x00000000
	.align		4
        /*000c*/ 	.word	0xfffffffe
	.align		4
        /*0010*/ 	.word	0x00000000
	.align		4
        /*0014*/ 	.word	0xfffffffd
	.align		4
        /*0018*/ 	.word	0x00000000
	.align		4
        /*001c*/ 	.word	0xfffffffc


//--------------------- .text._Z13reverse_arrayPfi --------------------------
	.section	.text._Z13reverse_arrayPfi,"ax",@progbits
	.align	128
        .global         _Z13reverse_arrayPfi
        .type           _Z13reverse_arrayPfi,@function
        .size           _Z13reverse_arrayPfi,(.L_x_1 - _Z13reverse_arrayPfi)
        .other          _Z13reverse_arrayPfi,@"STO_CUDA_ENTRY STV_DEFAULT"
_Z13reverse_arrayPfi:
.text._Z13reverse_arrayPfi:
[----:B------:R-:W-:Y:S01]  /*0000*/  LDC R1, c[0x0][0x37c] ;  /* 0x0000df00ff017b82 */ /* 0x000fe20000000800 */
[----:B------:R-:W0:Y:S01]  /*0010*/  S2R R0, SR_TID.X ;  /* 0x0000000000007919 */ /* 0x000e220000002100 */
[----:B------:R-:W1:Y:S06]  /*0020*/  LDCU UR6, c[0x0][0x388] ;  /* 0x00007100ff0677ac */ /* 0x000e6c0008000800 */
[----:B------:R-:W0:Y:S08]  /*0030*/  S2UR UR5, SR_CTAID.X ;  /* 0x00000000000579c3 */ /* 0x000e300000002500 */
[----:B------:R-:W0:Y:S01]  /*0040*/  LDC R7, c[0x0][0x360] ;  /* 0x0000d800ff077b82 */ /* 0x000e220000000800 */
[----:B-1----:R-:W-:-:S04]  /*0050*/  UIADD3 UR4, UPT, UPT, UR6, 0x1, URZ ;  /* 0x0000000106047890 */ /* 0x002fc8000fffe0ff */
[----:B------:R-:W-:-:S04]  /*0060*/  ULEA.HI UR4, UR4, UR4, URZ, 0x1 ;  /* 0x0000000404047291 */ /* 0x000fc8000f8f08ff */
[----:B------:R-:W-:Y:S01]  /*0070*/  USHF.R.S32.HI UR4, URZ, 0x1, UR4 ;  /* 0x00000001ff047899 */ /* 0x000fe20008011404 */
[----:B0-----:R-:W-:-:S05]  /*0080*/  IMAD R7, R7, UR5, R0 ;  /* 0x0000000507077c24 */ /* 0x001fca000f8e0200 */
[----:B------:R-:W-:-:S13]  /*0090*/  ISETP.GE.AND P0, PT, R7, UR4, PT ;  /* 0x0000000407007c0c */ /* 0x000fda000bf06270 */
[----:B------:R-:W-:Y:S05]  /*00a0*/  @P0 EXIT ;  /* 0x000000000000094d */ /* 0x000fea0003800000 */
[----:B------:R-:W0:Y:S01]  /*00b0*/  LDC.64 R2, c[0x0][0x380] ;  /* 0x0000e000ff027b82 */ /* 0x000e220000000a00 */
[----:B------:R-:W1:Y:S01]  /*00c0*/  LDCU.64 UR4, c[0x0][0x358] ;  /* 0x00006b00ff0477ac */ /* 0x000e620008000a00 */
[----:B------:R-:W-:-:S04]  /*00d0*/  LOP3.LUT R0, RZ, R7, RZ, 0x33, !PT ;  /* 0x00000007ff007212 */ /* 0x000fc800078e33ff */
[----:B------:R-:W-:-:S05]  /*00e0*/  IADD3 R5, PT, PT, R0, UR6, RZ ;  /* 0x0000000600057c10 */ /* 0x000fca000fffe0ff */
[----:B0-----:R-:W-:-:S04]  /*00f0*/  IMAD.WIDE R4, R5, 0x4, R2 ;  /* 0x0000000405047825 */ /* 0x001fc800078e0202 */
[----:B------:R-:W-:Y:S01]  /*0100*/  IMAD.WIDE R2, R7, 0x4, R2 ;  /* 0x0000000407027825 */ /* 0x000fe200078e0202 */
[----:B-1----:R-:W2:Y:S04]  /*0110*/  LDG.E R9, desc[UR4][R4.64] ;  /* 0x0000000404097981 */ /* 0x002ea8000c1e1900 */
[----:B------:R-:W3:Y:S04]  /*0120*/  LDG.E R7, desc[UR4][R2.64] ;  /* 0x0000000402077981 */ /* 0x000ee8000c1e1900 */
[----:B--2---:R-:W-:Y:S04]  /*0130*/  STG.E desc[UR4][R2.64], R9 ;  /* 0x0000000902007986 */ /* 0x004fe8000c101904 */
[----:B---3--:R-:W-:Y:S01]  /*0140*/  STG.E desc[UR4][R4.64], R7 ;  /* 0x0000000704007986 */ /* 0x008fe2000c101904 */
[----:B------:R-:W-:Y:S05]  /*0150*/  EXIT ;  /* 0x000000000000794d */ /* 0x000fea0003800000 */
.L_x_0:
[----:B------:R-:W-:-:S00]  /*0160*/  BRA `(.L_x_0) ;  /* 0xfffffffc00fc7947 */ /* 0x000fc0000383ffff */
[----:B------:R-:W-:-:S00]  /*0170*/  NOP ;  /* 0x0000000000007918 */ /* 0x000fc00000000000 */
        /* <DEDUP_REMOVED lines=8> */
.L_x_1:


//--------------------- .nv.shared.reserved.0     --------------------------
	.section	.nv.shared.reserved.0,"aw",@nobits
	.weak		__nv_reservedSMEM_offset_0_alias
	.size		__nv_reservedSMEM_offset_0_alias, 0, 64
	.other		__nv_reservedSMEM_offset_0_alias,@"STO_CUDA_RESERVED_SHARED STV_DEFAULT"
__nv_reservedSMEM_offset_0_alias:
	.zero		0
	.zero		64


//--------------------- .nv.constant0._Z13reverse_arrayPfi --------------------------
	.section	.nv.constant0._Z13reverse_arrayPfi,"a",@progbits
	.sectionflags	@""
	.align	4
.nv.constant0._Z13reverse_arrayPfi:
	.zero		908


//--------------------- SYMBOLS --------------------------

	.type		.nv.reservedSmem.offset0,@object
	.size		.nv.reservedSmem.offset0,0x4
